//
// Generated by NVIDIA NVVM Compiler
//
// Compiler Build ID: CL-36424714
// Cuda compilation tools, release 13.0, V13.0.88
// Based on NVVM 20.0.0
//

.version 9.0
.target sm_100
.address_size 64

	// .globl	_Z11test_Kernelv
.extern .func  (.param .b32 func_retval0) vprintf
(
	.param .b64 vprintf_param_0,
	.param .b64 vprintf_param_1
)
;
.global .align 4 .u32 d_value;
.global .align 1 .b8 $str[69] = {103, 114, 105, 100, 68, 105, 109, 32, 37, 45, 51, 100, 44, 32, 98, 108, 111, 99, 107, 68, 105, 109, 32, 37, 45, 51, 100, 44, 32, 98, 108, 111, 99, 107, 73, 100, 120, 32, 37, 45, 51, 100, 44, 116, 104, 114, 101, 97, 100, 73, 68, 32, 37, 45, 51, 100, 32, 100, 95, 118, 97, 108, 117, 101, 37, 51, 100, 10};

.visible .entry _Z11test_Kernelv()
{
	.local .align 8 .b8 	__local_depot0[24];
	.reg .b64 	%SP;
	.reg .b64 	%SPL;
	.reg .b32 	%r<8>;
	.reg .b64 	%rd<5>;

	mov.u64 	%SPL, __local_depot0;
	cvta.local.u64 	%SP, %SPL;
	add.u64 	%rd1, %SP, 0;
	add.u64 	%rd2, %SPL, 0;
	mov.u32 	%r1, %tid.x;
	mov.b32 	%r2, 1;
	st.global.u32 	[d_value], %r2;
	mov.u32 	%r3, %nctaid.x;
	mov.u32 	%r4, %ntid.x;
	mov.u32 	%r5, %ctaid.x;
	st.local.v2.u32 	[%rd2], {%r3, %r4};
	st.local.v2.u32 	[%rd2+8], {%r5, %r1};
	st.local.u32 	[%rd2+16], %r2;
	mov.u64 	%rd3, $str;
	cvta.global.u64 	%rd4, %rd3;
	{ // callseq 0, 0
	.param .b64 param0;
	st.param.b64 	[param0], %rd4;
	.param .b64 param1;
	st.param.b64 	[param1], %rd1;
	.param .b32 retval0;
	call.uni (retval0), 
	vprintf, 
	(
	param0, 
	param1
	);
	ld.param.b32 	%r6, [retval0];
	} // callseq 0
	ret;

}


// ===== COMPILED SASS (sm_100) =====

	.target	sm_100

	.elftype	@"ET_EXEC"


//--------------------- .note.nv.tkinfo           --------------------------
	.section	.note.nv.tkinfo,"",@"SHT_NOTE"
	.sectionflags	@"SHF_NOTE_NV_TKINFO"
	.tkinfo
        /*0018*/ 	.word	0x00000002
        /*0030*/ 	.string	""
        /*0030*/ 	.string	"ptxas"
        /*0030*/ 	.string	"Cuda compilation tools, release 13.0, V13.0.88"
        /*0030*/ 	.string	"Build cuda_13.0.r13.0/compiler.36424714_0"
        /*0030*/ 	.string	"-arch sm_100 -m 64 "



//--------------------- .note.nv.cuinfo           --------------------------
	.section	.note.nv.cuinfo,"",@"SHT_NOTE"
	.sectionflags	@"SHF_NOTE_NV_CUINFO"
        /*0018*/ 	.short	0x0002
        /*001a*/ 	.short	0x0064
        /*001c*/ 	.short	0x0082
	.zero		2


//--------------------- .nv.info                  --------------------------
	.section	.nv.info,"",@"SHT_CUDA_INFO"
	.align	4


	//----- nvinfo : EIATTR_REGCOUNT
	.align		4
        /*0000*/ 	.byte	0x04, 0x2f
        /*0002*/ 	.short	(.L_3 - .L_2)
	.align		4
.L_2:
        /*0004*/ 	.word	index@(_Z11test_Kernelv)
        /*0008*/ 	.word	0x00000018


	//----- nvinfo : EIATTR_FRAME_SIZE
	.align		4
.L_3:
        /*000c*/ 	.byte	0x04, 0x11
        /*000e*/ 	.short	(.L_5 - .L_4)
	.align		4
.L_4:
        /*0010*/ 	.word	index@(_Z11test_Kernelv)
        /*0014*/ 	.word	0x00000018


	//----- nvinfo : EIATTR_MIN_STACK_SIZE
	.align		4
.L_5:
        /*0018*/ 	.byte	0x04, 0x12
        /*001a*/ 	.short	(.L_7 - .L_6)
	.align		4
.L_6:
        /*001c*/ 	.word	index@(_Z11test_Kernelv)
        /*0020*/ 	.word	0x00000018
.L_7:


//--------------------- .nv.compat                --------------------------
	.section	.nv.compat,"",@"SHT_CUDA_COMPAT_INFO"
	.align	4
        /*0000*/ 	.byte	0x02, 0x09, 0x00, 0x00, 0x02, 0x02, 0x01, 0x00, 0x02, 0x05, 0x05, 0x00, 0x03, 0x07, 0x01, 0x01
        /*0010*/ 	.byte	0x02, 0x03, 0x00, 0x00, 0x02, 0x06, 0x01, 0x00, 0x04, 0x0b, 0x08, 0x00, 0x09, 0x00, 0x00, 0x00
        /*0020*/ 	.byte	0x00, 0x00, 0x00, 0x00


//--------------------- .nv.info._Z11test_Kernelv --------------------------
	.section	.nv.info._Z11test_Kernelv,"",@"SHT_CUDA_INFO"
	.sectionflags	@""
	.align	4


	//----- nvinfo : EIATTR_CUDA_API_VERSION
	.align		4
        /*0000*/ 	.byte	0x04, 0x37
        /*0002*/ 	.short	(.L_9 - .L_8)
.L_8:
        /*0004*/ 	.word	0x00000082


	//----- nvinfo : EIATTR_SPARSE_MMA_MASK
	.align		4
.L_9:
        /*0008*/ 	.byte	0x03, 0x50
        /*000a*/ 	.short	0x0000


	//----- nvinfo : EIATTR_MAXREG_COUNT
	.align		4
        /*000c*/ 	.byte	0x03, 0x1b
        /*000e*/ 	.short	0x00ff


	//----- nvinfo : EIATTR_EXTERNS
	.align		4
        /*0010*/ 	.byte	0x04, 0x0f
        /*0012*/ 	.short	(.L_11 - .L_10)


	//   ....[0]....
	.align		4
.L_10:
        /*0014*/ 	.word	index@(vprintf)


	//----- nvinfo : EIATTR_MERCURY_ISA_VERSION
	.align		4
.L_11:
        /*0018*/ 	.byte	0x03, 0x5f
        /*001a*/ 	.short	0x0101


	//----- nvinfo : EIATTR_VRC_CTA_INIT_COUNT
	.align		4
        /*001c*/ 	.byte	0x02, 0x4a
	.zero		1
	.zero		1


	//----- nvinfo : EIATTR_SYSCALL_OFFSETS
	.align		4
        /*0020*/ 	.byte	0x04, 0x46
        /*0022*/ 	.short	(.L_13 - .L_12)


	//   ....[0]....
.L_12:
        /*0024*/ 	.word	0x00000170


	//----- nvinfo : EIATTR_EXIT_INSTR_OFFSETS
	.align		4
.L_13:
        /*0028*/ 	.byte	0x04, 0x1c
        /*002a*/ 	.short	(.L_15 - .L_14)


	//   ....[0]....
.L_14:
        /*002c*/ 	.word	0x00000180


	//----- nvinfo : EIATTR_SW_WAR
	.align		4
.L_15:
        /*0030*/ 	.byte	0x04, 0x36
        /*0032*/ 	.short	(.L_17 - .L_16)
.L_16:
        /*0034*/ 	.word	0x00000008
.L_17:


//--------------------- .nv.callgraph             --------------------------
	.section	.nv.callgraph,"",@"SHT_CUDA_CALLGRAPH"
	.align	4
	.sectionentsize	8
	.align		4
        /*0000*/ 	.word	0x00000000
	.align		4
        /*0004*/ 	.word	0xffffffff
	.align		4
        /*0008*/ 	.word	index@(_Z11test_Kernelv)
	.align		4
        /*000c*/ 	.word	index@(vprintf)
	.align		4
        /*0010*/ 	.word	0x00000000
	.align		4
        /*0014*/ 	.word	0xfffffffe
	.align		4
        /*0018*/ 	.word	0x00000000
	.align		4
        /*001c*/ 	.word	0xfffffffd
	.align		4
        /*0020*/ 	.word	0x00000000
	.align		4
        /*0024*/ 	.word	0xfffffffc


//--------------------- .nv.constant4             --------------------------
	.section	.nv.constant4,"a",@progbits
	.align	8
	.align		8
.nv.constant4:
        /*0000*/ 	.dword	vprintf
	.align		8
        /*0008*/ 	.dword	d_value
	.align		8
        /*0010*/ 	.dword	$str


//--------------------- .text._Z11test_Kernelv    --------------------------
	.section	.text._Z11test_Kernelv,"ax",@progbits
	.align	128
        .global         _Z11test_Kernelv
        .type           _Z11test_Kernelv,@function
        .size           _Z11test_Kernelv,(.L_x_2 - _Z11test_Kernelv)
        .other          _Z11test_Kernelv,@"STO_CUDA_ENTRY STV_DEFAULT"
_Z11test_Kernelv:
.text._Z11test_Kernelv:
[----:B------:R-:W0:Y:S01]  /*0000*/  LDC R1, c[0x0][0x37c] ;  /* 0x0000df00ff017b82 */ /* 0x000e220000000800 */
[----:B------:R-:W1:Y:S01]  /*0010*/  S2R R13, SR_TID.X ;  /* 0x00000000000d7919 */ /* 0x000e620000002100 */
[----:B------:R-:W2:Y:S06]  /*0020*/  LDCU UR7, c[0x0][0x2fc] ;  /* 0x00005f80ff0777ac */ /* 0x000eac0008000800 */
[----:B------:R-:W3:Y:S01]  /*0030*/  LDC R10, c[0x0][0x370] ;  /* 0x0000dc00ff0a7b82 */ /* 0x000ee20000000800 */
[----:B0-----:R-:W-:Y:S01]  /*0040*/  VIADD R1, R1, 0xffffffe8 ;  /* 0xffffffe801017836 */ /* 0x001fe20000000000 */
[----:B------:R-:W1:Y:S01]  /*0050*/  S2R R12, SR_CTAID.X ;  /* 0x00000000000c7919 */ /* 0x000e620000002500 */
[----:B------:R-:W0:Y:S01]  /*0060*/  LDCU.64 UR4, c[0x0][0x358] ;  /* 0x00006b00ff0477ac */ /* 0x000e220008000a00 */
[----:B------:R-:W-:Y:S01]  /*0070*/  IMAD.MOV.U32 R14, RZ, RZ, 0x1 ;  /* 0x00000001ff0e7424 */ /* 0x000fe200078e00ff */
[----:B------:R-:W-:Y:S01]  /*0080*/  MOV R0, 0x0 ;  /* 0x0000000000007802 */ /* 0x000fe20000000f00 */
[----:B------:R-:W4:Y:S02]  /*0090*/  LDCU UR6, c[0x0][0x2f8] ;  /* 0x00005f00ff0677ac */ /* 0x000f240008000800 */
[----:B------:R-:W3:Y:S01]  /*00a0*/  LDC R11, c[0x0][0x360] ;  /* 0x0000d800ff0b7b82 */ /* 0x000ee20000000800 */
[----:B------:R5:W-:Y:S01]  /*00b0*/  STL [R1+0x10], R14 ;  /* 0x0000100e01007387 */ /* 0x000be20000100800 */
[----:B------:R-:W2:Y:S06]  /*00c0*/  LDCU.64 UR8, c[0x4][0x10] ;  /* 0x01000200ff0877ac */ /* 0x000eac0008000a00 */
[----:B------:R-:W0:Y:S08]  /*00d0*/  LDC.64 R2, c[0x4][0x8] ;  /* 0x01000200ff027b82 */ /* 0x000e300000000a00 */
[----:B------:R5:W5:Y:S01]  /*00e0*/  LDC.64 R8, c[0x4][R0] ;  /* 0x0100000000087b82 */ /* 0x000b620000000a00 */
[----:B----4-:R-:W-:-:S02]  /*00f0*/  IADD3 R6, P0, PT, R1, UR6, RZ ;  /* 0x0000000601067c10 */ /* 0x010fc4000ff1e0ff */
[----:B--2---:R-:W-:Y:S01]  /*0100*/  MOV R4, UR8 ;  /* 0x0000000800047c02 */ /* 0x004fe20008000f00 */
[----:B------:R-:W-:Y:S01]  /*0110*/  IMAD.U32 R5, RZ, RZ, UR9 ;  /* 0x00000009ff057e24 */ /* 0x000fe2000f8e00ff */
[----:B------:R-:W-:Y:S01]  /*0120*/  IADD3.X R7, PT, PT, RZ, UR7, RZ, P0, !PT ;  /* 0x00000007ff077c10 */ /* 0x000fe200087fe4ff */
[----:B---3--:R2:W-:Y:S04]  /*0130*/  STL.64 [R1], R10 ;  /* 0x0000000a01007387 */ /* 0x0085e80000100a00 */
[----:B-1----:R2:W-:Y:S04]  /*0140*/  STL.64 [R1+0x8], R12 ;  /* 0x0000080c01007387 */ /* 0x0025e80000100a00 */
[----:B0-----:R2:W-:Y:S02]  /*0150*/  STG.E desc[UR4][R2.64], R14 ;  /* 0x0000000e02007986 */ /* 0x0015e4000c101904 */
[----:B------:R-:W-:-:S07]  /*0160*/  LEPC R20, `(.L_x_0) ;  /* 0x000000001014794e */ /* 0x000fce0000000000 */
[----:B--2--5:R-:W-:Y:S05]  /*0170*/  CALL.ABS.NOINC R8 ;  /* 0x0000000008007343 */ /* 0x024fea0003c00000 */
.L_x_0:
[----:B------:R-:W-:Y:S05]  /*0180*/  EXIT ;  /* 0x000000000000794d */ /* 0x000fea0003800000 */
.L_x_1:
[----:B------:R-:W-:-:S00]  /*0190*/  BRA `(.L_x_1) ;  /* 0xfffffffc00fc7947 */ /* 0x000fc0000383ffff */
[----:B------:R-:W-:-:S00]  /*01a0*/  NOP ;  /* 0x0000000000007918 */ /* 0x000fc00000000000 */
        /* <DEDUP_REMOVED lines=13> */
.L_x_2:


//--------------------- .nv.global.init           --------------------------
	.section	.nv.global.init,"aw",@progbits
.nv.global.init:
	.type		$str,@object
	.size		$str,(.L_1 - $str)
$str:
        /*0000*/ 	.byte	0x67, 0x72, 0x69, 0x64, 0x44, 0x69, 0x6d, 0x20, 0x25, 0x2d, 0x33, 0x64, 0x2c, 0x20, 0x62, 0x6c
        /*0010*/ 	.byte	0x6f, 0x63, 0x6b, 0x44, 0x69, 0x6d, 0x20, 0x25, 0x2d, 0x33, 0x64, 0x2c, 0x20, 0x62, 0x6c, 0x6f
        /*0020*/ 	.byte	0x63, 0x6b, 0x49, 0x64, 0x78, 0x20, 0x25, 0x2d, 0x33, 0x64, 0x2c, 0x74, 0x68, 0x72, 0x65, 0x61
        /*0030*/ 	.byte	0x64, 0x49, 0x44, 0x20, 0x25, 0x2d, 0x33, 0x64, 0x20, 0x64, 0x5f, 0x76, 0x61, 0x6c, 0x75, 0x65
        /*0040*/ 	.byte	0x25, 0x33, 0x64, 0x0a, 0x00
.L_1:


//--------------------- .nv.shared.reserved.0     --------------------------
	.section	.nv.shared.reserved.0,"aw",@nobits
	.weak		__nv_reservedSMEM_offset_0_alias
	.size		__nv_reservedSMEM_offset_0_alias, 0, 64
	.other		__nv_reservedSMEM_offset_0_alias,@"STO_CUDA_RESERVED_SHARED STV_DEFAULT"
__nv_reservedSMEM_offset_0_alias:
	.zero		0
	.zero		64


//--------------------- .nv.global                --------------------------
	.section	.nv.global,"aw",@nobits
	.align	4
.nv.global:
	.type		d_value,@object
	.size		d_value,(.L_0 - d_value)
d_value:
	.zero		4
.L_0:


//--------------------- .nv.constant0._Z11test_Kernelv --------------------------
	.section	.nv.constant0._Z11test_Kernelv,"a",@progbits
	.sectionflags	@""
	.align	4
.nv.constant0._Z11test_Kernelv:
	.zero		896


//--------------------- SYMBOLS --------------------------

	.type		.nv.reservedSmem.offset0,@object
	.size		.nv.reservedSmem.offset0,0x4
	.type		vprintf,@function
